//
// Generated by NVIDIA NVVM Compiler
//
// Compiler Build ID: CL-36424714
// Cuda compilation tools, release 13.0, V13.0.88
// Based on NVVM 20.0.0
//

.version 9.0
.target sm_100
.address_size 64

	// .globl	_Z6kernelPhii

.visible .entry _Z6kernelPhii(
	.param .u64 .ptr .align 1 _Z6kernelPhii_param_0,
	.param .u32 _Z6kernelPhii_param_1,
	.param .u32 _Z6kernelPhii_param_2
)
{
	.reg .pred 	%p<6>;
	.reg .b16 	%rs<2>;
	.reg .b32 	%r<19>;
	.reg .b32 	%f<50>;
	.reg .b64 	%rd<7>;

	ld.param.u64 	%rd2, [_Z6kernelPhii_param_0];
	ld.param.u32 	%r4, [_Z6kernelPhii_param_1];
	ld.param.u32 	%r6, [_Z6kernelPhii_param_2];
	cvta.to.global.u64 	%rd1, %rd2;
	mov.u32 	%r7, %tid.x;
	mov.u32 	%r8, %ctaid.x;
	mov.u32 	%r9, %ntid.x;
	mad.lo.s32 	%r1, %r8, %r9, %r7;
	mov.u32 	%r10, %tid.y;
	mov.u32 	%r11, %ctaid.y;
	mov.u32 	%r12, %ntid.y;
	mad.lo.s32 	%r13, %r11, %r12, %r10;
	setp.ge.s32 	%p1, %r1, %r4;
	setp.le.s32 	%p2, %r6, %r13;
	or.pred  	%p3, %p1, %p2;
	@%p3 bra 	$L__BB0_5;
	cvt.rn.f32.s32 	%f10, %r4;
	cvt.rn.f32.s32 	%f11, %r1;
	div.rn.f32 	%f12, %f11, %f10;
	cvt.rn.f32.s32 	%f13, %r6;
	cvt.rn.f32.u32 	%f14, %r13;
	div.rn.f32 	%f15, %f14, %f13;
	sub.s32 	%r14, %r6, %r13;
	mad.lo.s32 	%r15, %r14, %r4, %r1;
	mul.lo.s32 	%r3, %r15, 3;
	mul.f32 	%f16, %f15, 0f00000000;
	add.f32 	%f17, %f15, %f15;
	fma.rn.f32 	%f18, %f12, 0f40800000, %f16;
	fma.rn.f32 	%f19, %f12, 0f00000000, %f17;
	fma.rn.f32 	%f20, %f12, 0f00000000, %f16;
	add.f32 	%f1, %f18, 0fC0000000;
	add.f32 	%f2, %f19, 0fBF800000;
	add.f32 	%f3, %f20, 0fBF800000;
	mul.f32 	%f21, %f2, %f2;
	fma.rn.f32 	%f22, %f1, %f1, %f21;
	fma.rn.f32 	%f4, %f3, %f3, %f22;
	mul.f32 	%f23, %f2, 0f00000000;
	fma.rn.f32 	%f24, %f1, 0f00000000, %f23;
	add.f32 	%f25, %f3, %f24;
	add.f32 	%f5, %f25, %f25;
	mul.f32 	%f26, %f4, 0f40800000;
	mul.f32 	%f27, %f26, 0fBF400000;
	fma.rn.f32 	%f6, %f5, %f5, %f27;
	setp.lt.f32 	%p4, %f6, 0f00000000;
	@%p4 bra 	$L__BB0_3;
	neg.f32 	%f28, %f5;
	sqrt.rn.f32 	%f29, %f6;
	sub.f32 	%f30, %f28, %f29;
	add.f32 	%f31, %f4, %f4;
	div.rn.f32 	%f32, %f30, %f31;
	fma.rn.f32 	%f33, %f1, %f32, 0f00000000;
	fma.rn.f32 	%f34, %f2, %f32, 0f00000000;
	fma.rn.f32 	%f35, %f3, %f32, 0fBF800000;
	mul.f32 	%f36, %f34, %f34;
	fma.rn.f32 	%f37, %f33, %f33, %f36;
	fma.rn.f32 	%f38, %f35, %f35, %f37;
	sqrt.rn.f32 	%f39, %f38;
	rcp.rn.f32 	%f40, %f39;
	mul.f32 	%f7, %f40, %f33;
	mul.f32 	%f8, %f40, %f34;
	mul.f32 	%f9, %f40, %f35;
	setp.geu.f32 	%p5, %f32, 0f00000000;
	@%p5 bra 	$L__BB0_4;
$L__BB0_3:
	cvt.s64.s32 	%rd5, %r3;
	add.s64 	%rd6, %rd1, %rd5;
	mov.b16 	%rs1, 0;
	st.global.u8 	[%rd6], %rs1;
	st.global.u8 	[%rd6+1], %rs1;
	st.global.u8 	[%rd6+2], %rs1;
	bra.uni 	$L__BB0_5;
$L__BB0_4:
	add.f32 	%f41, %f9, 0f3F800000;
	mul.f32 	%f42, %f41, 0f3F000000;
	mul.f32 	%f43, %f42, 0f437F0000;
	add.f32 	%f44, %f8, 0f3F800000;
	mul.f32 	%f45, %f44, 0f3F000000;
	mul.f32 	%f46, %f45, 0f437F0000;
	add.f32 	%f47, %f7, 0f3F800000;
	mul.f32 	%f48, %f47, 0f3F000000;
	mul.f32 	%f49, %f48, 0f437F0000;
	cvt.rzi.u32.f32 	%r16, %f49;
	cvt.s64.s32 	%rd3, %r3;
	add.s64 	%rd4, %rd1, %rd3;
	st.global.u8 	[%rd4], %r16;
	cvt.rzi.u32.f32 	%r17, %f46;
	st.global.u8 	[%rd4+1], %r17;
	cvt.rzi.u32.f32 	%r18, %f43;
	st.global.u8 	[%rd4+2], %r18;
$L__BB0_5:
	ret;

}


// ===== COMPILED SASS (sm_100) =====

	.target	sm_100

	.elftype	@"ET_EXEC"


//--------------------- .note.nv.tkinfo           --------------------------
	.section	.note.nv.tkinfo,"",@"SHT_NOTE"
	.sectionflags	@"SHF_NOTE_NV_TKINFO"
	.tkinfo
        /*0018*/ 	.word	0x00000002
        /*0030*/ 	.string	""
        /*0030*/ 	.string	"ptxas"
        /*0030*/ 	.string	"Cuda compilation tools, release 13.0, V13.0.88"
        /*0030*/ 	.string	"Build cuda_13.0.r13.0/compiler.36424714_0"
        /*0030*/ 	.string	"-arch sm_100 -m 64 "



//--------------------- .note.nv.cuinfo           --------------------------
	.section	.note.nv.cuinfo,"",@"SHT_NOTE"
	.sectionflags	@"SHF_NOTE_NV_CUINFO"
        /*0018*/ 	.short	0x0002
        /*001a*/ 	.short	0x0064
        /*001c*/ 	.short	0x0082
	.zero		2


//--------------------- .nv.info                  --------------------------
	.section	.nv.info,"",@"SHT_CUDA_INFO"
	.align	4


	//----- nvinfo : EIATTR_REGCOUNT
	.align		4
        /*0000*/ 	.byte	0x04, 0x2f
        /*0002*/ 	.short	(.L_1 - .L_0)
	.align		4
.L_0:
        /*0004*/ 	.word	index@(_Z6kernelPhii)
        /*0008*/ 	.word	0x00000012


	//----- nvinfo : EIATTR_FRAME_SIZE
	.align		4
.L_1:
        /*000c*/ 	.byte	0x04, 0x11
        /*000e*/ 	.short	(.L_3 - .L_2)
	.align		4
.L_2:
        /*0010*/ 	.word	index@($__internal_2_$__cuda_sm3x_div_rn_noftz_f32_slowpath)
        /*0014*/ 	.word	0x00000000


	//----- nvinfo : EIATTR_FRAME_SIZE
	.align		4
.L_3:
        /*0018*/ 	.byte	0x04, 0x11
        /*001a*/ 	.short	(.L_5 - .L_4)
	.align		4
.L_4:
        /*001c*/ 	.word	index@($__internal_1_$__cuda_sm20_sqrt_rn_f32_slowpath)
        /*0020*/ 	.word	0x00000000


	//----- nvinfo : EIATTR_FRAME_SIZE
	.align		4
.L_5:
        /*0024*/ 	.byte	0x04, 0x11
        /*0026*/ 	.short	(.L_7 - .L_6)
	.align		4
.L_6:
        /*0028*/ 	.word	index@($__internal_0_$__cuda_sm20_rcp_rn_f32_slowpath)
        /*002c*/ 	.word	0x00000000


	//----- nvinfo : EIATTR_FRAME_SIZE
	.align		4
.L_7:
        /*0030*/ 	.byte	0x04, 0x11
        /*0032*/ 	.short	(.L_9 - .L_8)
	.align		4
.L_8:
        /*0034*/ 	.word	index@(_Z6kernelPhii)
        /*0038*/ 	.word	0x00000000


	//----- nvinfo : EIATTR_MIN_STACK_SIZE
	.align		4
.L_9:
        /*003c*/ 	.byte	0x04, 0x12
        /*003e*/ 	.short	(.L_11 - .L_10)
	.align		4
.L_10:
        /*0040*/ 	.word	index@(_Z6kernelPhii)
        /*0044*/ 	.word	0x00000000
.L_11:


//--------------------- .nv.compat                --------------------------
	.section	.nv.compat,"",@"SHT_CUDA_COMPAT_INFO"
	.align	4
        /*0000*/ 	.byte	0x02, 0x09, 0x00, 0x00, 0x02, 0x02, 0x01, 0x00, 0x02, 0x05, 0x05, 0x00, 0x03, 0x07, 0x01, 0x01
        /*0010*/ 	.byte	0x02, 0x03, 0x00, 0x00, 0x02, 0x06, 0x01, 0x00, 0x04, 0x0b, 0x08, 0x00, 0x01, 0x00, 0x00, 0x00
        /*0020*/ 	.byte	0x00, 0x00, 0x00, 0x00


//--------------------- .nv.info._Z6kernelPhii    --------------------------
	.section	.nv.info._Z6kernelPhii,"",@"SHT_CUDA_INFO"
	.sectionflags	@""
	.align	4


	//----- nvinfo : EIATTR_CUDA_API_VERSION
	.align		4
        /*0000*/ 	.byte	0x04, 0x37
        /*0002*/ 	.short	(.L_13 - .L_12)
.L_12:
        /*0004*/ 	.word	0x00000082


	//----- nvinfo : EIATTR_KPARAM_INFO
	.align		4
.L_13:
        /*0008*/ 	.byte	0x04, 0x17
        /*000a*/ 	.short	(.L_15 - .L_14)
.L_14:
        /*000c*/ 	.word	0x00000000
        /*0010*/ 	.short	0x0002
        /*0012*/ 	.short	0x000c
        /*0014*/ 	.byte	0x00, 0xf0, 0x11, 0x00


	//----- nvinfo : EIATTR_KPARAM_INFO
	.align		4
.L_15:
        /*0018*/ 	.byte	0x04, 0x17
        /*001a*/ 	.short	(.L_17 - .L_16)
.L_16:
        /*001c*/ 	.word	0x00000000
        /*0020*/ 	.short	0x0001
        /*0022*/ 	.short	0x0008
        /*0024*/ 	.byte	0x00, 0xf0, 0x11, 0x00


	//----- nvinfo : EIATTR_KPARAM_INFO
	.align		4
.L_17:
        /*0028*/ 	.byte	0x04, 0x17
        /*002a*/ 	.short	(.L_19 - .L_18)
.L_18:
        /*002c*/ 	.word	0x00000000
        /*0030*/ 	.short	0x0000
        /*0032*/ 	.short	0x0000
        /*0034*/ 	.byte	0x00, 0xf5, 0x21, 0x00


	//----- nvinfo : EIATTR_SPARSE_MMA_MASK
	.align		4
.L_19:
        /*0038*/ 	.byte	0x03, 0x50
        /*003a*/ 	.short	0x0000


	//----- nvinfo : EIATTR_MAXREG_COUNT
	.align		4
        /*003c*/ 	.byte	0x03, 0x1b
        /*003e*/ 	.short	0x00ff


	//----- nvinfo : EIATTR_MERCURY_ISA_VERSION
	.align		4
        /*0040*/ 	.byte	0x03, 0x5f
        /*0042*/ 	.short	0x0101


	//----- nvinfo : EIATTR_VRC_CTA_INIT_COUNT
	.align		4
        /*0044*/ 	.byte	0x02, 0x4a
	.zero		1
	.zero		1


	//----- nvinfo : EIATTR_EXIT_INSTR_OFFSETS
	.align		4
        /*0048*/ 	.byte	0x04, 0x1c
        /*004a*/ 	.short	(.L_21 - .L_20)


	//   ....[0]....
.L_20:
        /*004c*/ 	.word	0x000000c0


	//   ....[1]....
        /*0050*/ 	.word	0x00000940


	//   ....[2]....
        /*0054*/ 	.word	0x00000a70


	//----- nvinfo : EIATTR_CRS_STACK_SIZE
	.align		4
.L_21:
        /*0058*/ 	.byte	0x04, 0x1e
        /*005a*/ 	.short	(.L_23 - .L_22)
.L_22:
        /*005c*/ 	.word	0x00000000


	//----- nvinfo : EIATTR_CBANK_PARAM_SIZE
	.align		4
.L_23:
        /*0060*/ 	.byte	0x03, 0x19
        /*0062*/ 	.short	0x0010


	//----- nvinfo : EIATTR_PARAM_CBANK
	.align		4
        /*0064*/ 	.byte	0x04, 0x0a
        /*0066*/ 	.short	(.L_25 - .L_24)
	.align		4
.L_24:
        /*0068*/ 	.word	index@(.nv.constant0._Z6kernelPhii)
        /*006c*/ 	.short	0x0380
        /*006e*/ 	.short	0x0010


	//----- nvinfo : EIATTR_SW_WAR
	.align		4
.L_25:
        /*0070*/ 	.byte	0x04, 0x36
        /*0072*/ 	.short	(.L_27 - .L_26)
.L_26:
        /*0074*/ 	.word	0x00000008
.L_27:


//--------------------- .nv.callgraph             --------------------------
	.section	.nv.callgraph,"",@"SHT_CUDA_CALLGRAPH"
	.align	4
	.sectionentsize	8
	.align		4
        /*0000*/ 	.word	0x00000000
	.align		4
        /*0004*/ 	.word	0xffffffff
	.align		4
        /*0008*/ 	.word	0x00000000
	.align		4
        /*000c*/ 	.word	0xfffffffe
	.align		4
        /*0010*/ 	.word	0x00000000
	.align		4
        /*0014*/ 	.word	0xfffffffd
	.align		4
        /*0018*/ 	.word	0x00000000
	.align		4
        /*001c*/ 	.word	0xfffffffc


//--------------------- .text._Z6kernelPhii       --------------------------
	.section	.text._Z6kernelPhii,"ax",@progbits
	.align	128
        .global         _Z6kernelPhii
        .type           _Z6kernelPhii,@function
        .size           _Z6kernelPhii,(.L_x_37 - _Z6kernelPhii)
        .other          _Z6kernelPhii,@"STO_CUDA_ENTRY STV_DEFAULT"
_Z6kernelPhii:
.text._Z6kernelPhii:
[----:B------:R-:W-:Y:S01]  /*0000*/  LDC R1, c[0x0][0x37c] ;  /* 0x0000df00ff017b82 */ /* 0x000fe20000000800 */
[----:B------:R-:W0:Y:S07]  /*0010*/  S2R R5, SR_TID.Y ;  /* 0x0000000000057919 */ /* 0x000e2e0000002200 */
[----:B------:R-:W1:Y:S01]  /*0020*/  LDC R3, c[0x0][0x360] ;  /* 0x0000d800ff037b82 */ /* 0x000e620000000800 */
[----:B------:R-:W2:Y:S01]  /*0030*/  LDCU.64 UR6, c[0x0][0x388] ;  /* 0x00007100ff0677ac */ /* 0x000ea20008000a00 */
[----:B------:R-:W1:Y:S06]  /*0040*/  S2R R6, SR_TID.X ;  /* 0x0000000000067919 */ /* 0x000e6c0000002100 */
[----:B------:R-:W0:Y:S08]  /*0050*/  S2UR UR5, SR_CTAID.Y ;  /* 0x00000000000579c3 */ /* 0x000e300000002600 */
[----:B------:R-:W0:Y:S08]  /*0060*/  LDC R0, c[0x0][0x364] ;  /* 0x0000d900ff007b82 */ /* 0x000e300000000800 */
[----:B------:R-:W1:Y:S01]  /*0070*/  S2UR UR4, SR_CTAID.X ;  /* 0x00000000000479c3 */ /* 0x000e620000002500 */
[----:B0-----:R-:W-:-:S05]  /*0080*/  IMAD R5, R0, UR5, R5 ;  /* 0x0000000500057c24 */ /* 0x001fca000f8e0205 */
[----:B--2---:R-:W-:Y:S01]  /*0090*/  ISETP.GE.AND P0, PT, R5, UR7, PT ;  /* 0x0000000705007c0c */ /* 0x004fe2000bf06270 */
[----:B-1----:R-:W-:-:S05]  /*00a0*/  IMAD R6, R3, UR4, R6 ;  /* 0x0000000403067c24 */ /* 0x002fca000f8e0206 */
[----:B------:R-:W-:-:S13]  /*00b0*/  ISETP.GE.OR P0, PT, R6, UR6, P0 ;  /* 0x0000000606007c0c */ /* 0x000fda0008706670 */
[----:B------:R-:W-:Y:S05]  /*00c0*/  @P0 EXIT ;  /* 0x000000000000094d */ /* 0x000fea0003800000 */
[----:B------:R-:W-:Y:S01]  /*00d0*/  I2FP.F32.S32 R4, UR6 ;  /* 0x0000000600047c45 */ /* 0x000fe20008201400 */
[----:B------:R-:W-:Y:S01]  /*00e0*/  BSSY.RECONVERGENT B0, `(.L_x_0) ;  /* 0x000000e000007945 */ /* 0x000fe20003800200 */
[----:B------:R-:W-:Y:S02]  /*00f0*/  I2FP.F32.S32 R0, R6 ;  /* 0x0000000600007245 */ /* 0x000fe40000201400 */
[----:B------:R-:W0:Y:S08]  /*0100*/  MUFU.RCP R3, R4 ;  /* 0x0000000400037308 */ /* 0x000e300000001000 */
[----:B------:R-:W1:Y:S01]  /*0110*/  FCHK P0, R0, R4 ;  /* 0x0000000400007302 */ /* 0x000e620000000000 */
[----:B0-----:R-:W-:-:S04]  /*0120*/  FFMA R2, -R4, R3, 1 ;  /* 0x3f80000004027423 */ /* 0x001fc80000000103 */
[----:B------:R-:W-:-:S04]  /*0130*/  FFMA R3, R3, R2, R3 ;  /* 0x0000000203037223 */ /* 0x000fc80000000003 */
[----:B------:R-:W-:-:S04]  /*0140*/  FFMA R2, R0, R3, RZ ;  /* 0x0000000300027223 */ /* 0x000fc800000000ff */
[----:B------:R-:W-:-:S04]  /*0150*/  FFMA R7, -R4, R2, R0 ;  /* 0x0000000204077223 */ /* 0x000fc80000000100 */
[----:B------:R-:W-:Y:S01]  /*0160*/  FFMA R7, R3, R7, R2 ;  /* 0x0000000703077223 */ /* 0x000fe20000000002 */
[----:B-1----:R-:W-:Y:S06]  /*0170*/  @!P0 BRA `(.L_x_1) ;  /* 0x0000000000108947 */ /* 0x002fec0003800000 */
[----:B------:R-:W-:Y:S02]  /*0180*/  MOV R3, R0 ;  /* 0x0000000000037202 */ /* 0x000fe40000000f00 */
[----:B------:R-:W-:-:S07]  /*0190*/  MOV R8, 0x1b0 ;  /* 0x000001b000087802 */ /* 0x000fce0000000f00 */
[----:B------:R-:W-:Y:S05]  /*01a0*/  CALL.REL.NOINC `($__internal_2_$__cuda_sm3x_div_rn_noftz_f32_slowpath) ;  /* 0x0000000c00687944 */ /* 0x000fea0003c00000 */
[----:B------:R-:W-:-:S07]  /*01b0*/  IMAD.MOV.U32 R7, RZ, RZ, R3 ;  /* 0x000000ffff077224 */ /* 0x000fce00078e0003 */
.L_x_1:
[----:B------:R-:W-:Y:S05]  /*01c0*/  BSYNC.RECONVERGENT B0 ;  /* 0x0000000000007941 */ /* 0x000fea0003800200 */
.L_x_0:
[----:B------:R-:W0:Y:S01]  /*01d0*/  LDCU UR4, c[0x0][0x38c] ;  /* 0x00007180ff0477ac */ /* 0x000e220008000800 */
[----:B------:R-:W-:Y:S01]  /*01e0*/  I2FP.F32.U32 R0, R5 ;  /* 0x0000000500007245 */ /* 0x000fe20000201000 */
[----:B------:R-:W-:Y:S01]  /*01f0*/  BSSY.RECONVERGENT B0, `(.L_x_2) ;  /* 0x000000e000007945 */ /* 0x000fe20003800200 */
[----:B0-----:R-:W-:-:S04]  /*0200*/  I2FP.F32.S32 R4, UR4 ;  /* 0x0000000400047c45 */ /* 0x001fc80008201400 */
        /* <DEDUP_REMOVED lines=12> */
.L_x_3:
[----:B------:R-:W-:Y:S05]  /*02d0*/  BSYNC.RECONVERGENT B0 ;  /* 0x0000000000007941 */ /* 0x000fea0003800200 */
.L_x_2:
[----:B------:R-:W-:Y:S01]  /*02e0*/  FADD R0, R2, R2 ;  /* 0x0000000202007221 */ /* 0x000fe20000000000 */
[----:B------:R-:W-:Y:S01]  /*02f0*/  FMUL R2, RZ, R2 ;  /* 0x00000002ff027220 */ /* 0x000fe20000400000 */
[----:B------:R-:W0:Y:S01]  /*0300*/  LDCU.64 UR6, c[0x0][0x388] ;  /* 0x00007100ff0677ac */ /* 0x000e220008000a00 */
[----:B------:R-:W-:Y:S01]  /*0310*/  BSSY.RECONVERGENT B0, `(.L_x_4) ;  /* 0x000005c000007945 */ /* 0x000fe20003800200 */
[-C--:B------:R-:W-:Y:S01]  /*0320*/  FFMA R0, RZ, R7.reuse, R0 ;  /* 0x00000007ff007223 */ /* 0x080fe20000000000 */
[--C-:B------:R-:W-:Y:S01]  /*0330*/  FFMA R3, R7, 4, R2.reuse ;  /* 0x4080000007037823 */ /* 0x100fe20000000002 */
[----:B------:R-:W-:Y:S01]  /*0340*/  FFMA R7, RZ, R7, R2 ;  /* 0x00000007ff077223 */ /* 0x000fe20000000002 */
[----:B------:R-:W1:Y:S01]  /*0350*/  LDCU.64 UR4, c[0x0][0x358] ;  /* 0x00006b00ff0477ac */ /* 0x000e620008000a00 */
[----:B------:R-:W-:Y:S01]  /*0360*/  FADD R0, R0, -1 ;  /* 0xbf80000000007421 */ /* 0x000fe20000000000 */
[----:B------:R-:W-:Y:S01]  /*0370*/  FADD R2, R3, -2 ;  /* 0xc000000003027421 */ /* 0x000fe20000000000 */
[----:B------:R-:W-:-:S02]  /*0380*/  FADD R7, R7, -1 ;  /* 0xbf80000007077421 */ /* 0x000fc40000000000 */
[-C--:B------:R-:W-:Y:S01]  /*0390*/  FMUL R9, R0, R0.reuse ;  /* 0x0000000000097220 */ /* 0x080fe20000400000 */
[----:B------:R-:W-:-:S03]  /*03a0*/  FMUL R3, RZ, R0 ;  /* 0x00000000ff037220 */ /* 0x000fc60000400000 */
[-C--:B------:R-:W-:Y:S01]  /*03b0*/  FFMA R8, R2, R2.reuse, R9 ;  /* 0x0000000202087223 */ /* 0x080fe20000000009 */
[----:B------:R-:W-:-:S03]  /*03c0*/  FFMA R4, RZ, R2, R3 ;  /* 0x00000002ff047223 */ /* 0x000fc60000000003 */
[C---:B------:R-:W-:Y:S01]  /*03d0*/  FFMA R8, R7.reuse, R7, R8 ;  /* 0x0000000707087223 */ /* 0x040fe20000000008 */
[----:B------:R-:W-:Y:S01]  /*03e0*/  FADD R4, R7, R4 ;  /* 0x0000000407047221 */ /* 0x000fe20000000000 */
[----:B0-----:R-:W-:Y:S02]  /*03f0*/  IADD3 R5, PT, PT, -R5, UR7, RZ ;  /* 0x0000000705057c10 */ /* 0x001fe4000fffe1ff */
[----:B------:R-:W-:Y:S01]  /*0400*/  FMUL R3, R8, 4 ;  /* 0x4080000008037820 */ /* 0x000fe20000400000 */
[----:B------:R-:W-:Y:S02]  /*0410*/  FADD R4, R4, R4 ;  /* 0x0000000404047221 */ /* 0x000fe40000000000 */
[----:B------:R-:W-:Y:S02]  /*0420*/  IMAD R5, R5, UR6, R6 ;  /* 0x0000000605057c24 */ /* 0x000fe4000f8e0206 */
[----:B------:R-:W-:Y:S02]  /*0430*/  FMUL R3, R3, -0.75 ;  /* 0xbf40000003037820 */ /* 0x000fe40000400000 */
[----:B------:R-:W-:-:S02]  /*0440*/  IMAD R5, R5, 0x3, RZ ;  /* 0x0000000305057824 */ /* 0x000fc400078e02ff */
[----:B------:R-:W-:-:S05]  /*0450*/  FFMA R10, R4, R4, R3 ;  /* 0x00000004040a7223 */ /* 0x000fca0000000003 */
[----:B------:R-:W-:-:S13]  /*0460*/  FSETP.GEU.AND P0, PT, R10, RZ, PT ;  /* 0x000000ff0a00720b */ /* 0x000fda0003f0e000 */
[----:B-1----:R-:W-:Y:S05]  /*0470*/  @!P0 BRA `(.L_x_5) ;  /* 0x0000000400148947 */ /* 0x002fea0003800000 */
[----:B------:R-:W-:Y:S01]  /*0480*/  IADD3 R3, PT, PT, R10, -0xd000000, RZ ;  /* 0xf30000000a037810 */ /* 0x000fe20007ffe0ff */
[----:B------:R0:W1:Y:S01]  /*0490*/  MUFU.RSQ R9, R10 ;  /* 0x0000000a00097308 */ /* 0x0000620000001400 */
[----:B------:R-:W-:Y:S02]  /*04a0*/  BSSY.RECONVERGENT B1, `(.L_x_6) ;  /* 0x000000b000017945 */ /* 0x000fe40003800200 */
[----:B------:R-:W-:-:S13]  /*04b0*/  ISETP.GT.U32.AND P0, PT, R3, 0x727fffff, PT ;  /* 0x727fffff0300780c */ /* 0x000fda0003f04070 */
[----:B0-----:R-:W-:Y:S05]  /*04c0*/  @!P0 BRA `(.L_x_7) ;  /* 0x0000000000108947 */ /* 0x001fea0003800000 */
[----:B------:R-:W-:Y:S01]  /*04d0*/  IMAD.MOV.U32 R3, RZ, RZ, R10 ;  /* 0x000000ffff037224 */ /* 0x000fe200078e000a */
[----:B------:R-:W-:-:S07]  /*04e0*/  MOV R15, 0x500 ;  /* 0x00000500000f7802 */ /* 0x000fce0000000f00 */
[----:B-1----:R-:W-:Y:S05]  /*04f0*/  CALL.REL.NOINC `($__internal_1_$__cuda_sm20_sqrt_rn_f32_slowpath) ;  /* 0x0000000800387944 */ /* 0x002fea0003c00000 */
[----:B------:R-:W-:Y:S05]  /*0500*/  BRA `(.L_x_8) ;  /* 0x0000000000107947 */ /* 0x000fea0003800000 */
.L_x_7:
[----:B-1----:R-:W-:Y:S01]  /*0510*/  FMUL.FTZ R3, R10, R9 ;  /* 0x000000090a037220 */ /* 0x002fe20000410000 */
[----:B------:R-:W-:-:S03]  /*0520*/  FMUL.FTZ R9, R9, 0.5 ;  /* 0x3f00000009097820 */ /* 0x000fc60000410000 */
[----:B------:R-:W-:-:S04]  /*0530*/  FFMA R6, -R3, R3, R10 ;  /* 0x0000000303067223 */ /* 0x000fc8000000010a */
[----:B------:R-:W-:-:S07]  /*0540*/  FFMA R3, R6, R9, R3 ;  /* 0x0000000906037223 */ /* 0x000fce0000000003 */
.L_x_8:
[----:B------:R-:W-:Y:S05]  /*0550*/  BSYNC.RECONVERGENT B1 ;  /* 0x0000000000017941 */ /* 0x000fea0003800200 */
.L_x_6:
[----:B------:R-:W-:Y:S01]  /*0560*/  FADD R8, R8, R8 ;  /* 0x0000000808087221 */ /* 0x000fe20000000000 */
[----:B------:R-:W-:Y:S01]  /*0570*/  FADD R3, -R4, -R3 ;  /* 0x8000000304037221 */ /* 0x000fe20000000100 */
[----:B------:R-:W-:Y:S02]  /*0580*/  BSSY.RECONVERGENT B1, `(.L_x_9) ;  /* 0x000000d000017945 */ /* 0x000fe40003800200 */
        /* <DEDUP_REMOVED lines=12> */
.L_x_10:
[----:B------:R-:W-:Y:S05]  /*0650*/  BSYNC.RECONVERGENT B1 ;  /* 0x0000000000017941 */ /* 0x000fea0003800200 */
.L_x_9:
[-C--:B------:R-:W-:Y:S01]  /*0660*/  FFMA R4, R0, R9.reuse, RZ ;  /* 0x0000000900047223 */ /* 0x080fe200000000ff */
[-C--:B------:R-:W-:Y:S01]  /*0670*/  FFMA R6, R2, R9.reuse, RZ ;  /* 0x0000000902067223 */ /* 0x080fe200000000ff */
[----:B------:R-:W-:Y:S01]  /*0680*/  FFMA R7, R7, R9, -1 ;  /* 0xbf80000007077423 */ /* 0x000fe20000000009 */
[----:B------:R-:W-:Y:S01]  /*0690*/  BSSY.RECONVERGENT B1, `(.L_x_11) ;  /* 0x0000010000017945 */ /* 0x000fe20003800200 */
[----:B------:R-:W-:-:S04]  /*06a0*/  FMUL R3, R4, R4 ;  /* 0x0000000404037220 */ /* 0x000fc80000400000 */
[----:B------:R-:W-:-:S04]  /*06b0*/  FFMA R0, R6, R6, R3 ;  /* 0x0000000606007223 */ /* 0x000fc80000000003 */
[----:B------:R-:W-:-:S04]  /*06c0*/  FFMA R3, R7, R7, R0 ;  /* 0x0000000707037223 */ /* 0x000fc80000000000 */
[----:B------:R0:W1:Y:S01]  /*06d0*/  MUFU.RSQ R2, R3 ;  /* 0x0000000300027308 */ /* 0x0000620000001400 */
[----:B------:R-:W-:-:S04]  /*06e0*/  IADD3 R0, PT, PT, R3, -0xd000000, RZ ;  /* 0xf300000003007810 */ /* 0x000fc80007ffe0ff */
[----:B------:R-:W-:-:S13]  /*06f0*/  ISETP.GT.U32.AND P0, PT, R0, 0x727fffff, PT ;  /* 0x727fffff0000780c */ /* 0x000fda0003f04070 */
[----:B01----:R-:W-:Y:S05]  /*0700*/  @!P0 BRA `(.L_x_12) ;  /* 0x0000000000108947 */ /* 0x003fea0003800000 */
[----:B------:R-:W-:-:S07]  /*0710*/  MOV R15, 0x730 ;  /* 0x00000730000f7802 */ /* 0x000fce0000000f00 */
[----:B------:R-:W-:Y:S05]  /*0720*/  CALL.REL.NOINC `($__internal_1_$__cuda_sm20_sqrt_rn_f32_slowpath) ;  /* 0x0000000400ac7944 */ /* 0x000fea0003c00000 */
[----:B------:R-:W-:Y:S01]  /*0730*/  IMAD.MOV.U32 R0, RZ, RZ, R3 ;  /* 0x000000ffff007224 */ /* 0x000fe200078e0003 */
[----:B------:R-:W-:Y:S06]  /*0740*/  BRA `(.L_x_13) ;  /* 0x0000000000107947 */ /* 0x000fec0003800000 */
.L_x_12:
[----:B------:R-:W-:Y:S01]  /*0750*/  FMUL.FTZ R0, R3, R2 ;  /* 0x0000000203007220 */ /* 0x000fe20000410000 */
[----:B------:R-:W-:-:S03]  /*0760*/  FMUL.FTZ R2, R2, 0.5 ;  /* 0x3f00000002027820 */ /* 0x000fc60000410000 */
[----:B------:R-:W-:-:S04]  /*0770*/  FFMA R3, -R0, R0, R3 ;  /* 0x0000000000037223 */ /* 0x000fc80000000103 */
[----:B------:R-:W-:-:S07]  /*0780*/  FFMA R0, R3, R2, R0 ;  /* 0x0000000203007223 */ /* 0x000fce0000000000 */
.L_x_13:
[----:B------:R-:W-:Y:S05]  /*0790*/  BSYNC.RECONVERGENT B1 ;  /* 0x0000000000017941 */ /* 0x000fea0003800200 */
.L_x_11:
[----:B------:R-:W-:Y:S01]  /*07a0*/  IADD3 R2, PT, PT, R0, 0x1800000, RZ ;  /* 0x0180000000027810 */ /* 0x000fe20007ffe0ff */
[----:B------:R-:W-:Y:S03]  /*07b0*/  BSSY.RECONVERGENT B1, `(.L_x_14) ;  /* 0x000000c000017945 */ /* 0x000fe60003800200 */
[----:B------:R-:W-:-:S04]  /*07c0*/  LOP3.LUT R2, R2, 0x7f800000, RZ, 0xc0, !PT ;  /* 0x7f80000002027812 */ /* 0x000fc800078ec0ff */
[----:B------:R-:W-:-:S13]  /*07d0*/  ISETP.GT.U32.AND P0, PT, R2, 0x1ffffff, PT ;  /* 0x01ffffff0200780c */ /* 0x000fda0003f04070 */
[----:B------:R-:W-:Y:S05]  /*07e0*/  @P0 BRA `(.L_x_15) ;  /* 0x0000000000100947 */ /* 0x000fea0003800000 */
[----:B------:R-:W-:-:S07]  /*07f0*/  MOV R8, 0x810 ;  /* 0x0000081000087802 */ /* 0x000fce0000000f00 */
[----:B------:R-:W-:Y:S05]  /*0800*/  CALL.REL.NOINC `($__internal_0_$__cuda_sm20_rcp_rn_f32_slowpath) ;  /* 0x00000000009c7944 */ /* 0x000fea0003c00000 */
[----:B------:R-:W-:Y:S01]  /*0810*/  IMAD.MOV.U32 R3, RZ, RZ, R0 ;  /* 0x000000ffff037224 */ /* 0x000fe200078e0000 */
[----:B------:R-:W-:Y:S06]  /*0820*/  BRA `(.L_x_16) ;  /* 0x0000000000107947 */ /* 0x000fec0003800000 */
.L_x_15:
[----:B------:R-:W0:Y:S02]  /*0830*/  MUFU.RCP R3, R0 ;  /* 0x0000000000037308 */ /* 0x000e240000001000 */
[----:B0-----:R-:W-:-:S04]  /*0840*/  FFMA R2, R3, R0, -1 ;  /* 0xbf80000003027423 */ /* 0x001fc80000000000 */
[----:B------:R-:W-:-:S04]  /*0850*/  FADD.FTZ R2, -R2, -RZ ;  /* 0x800000ff02027221 */ /* 0x000fc80000010100 */
[----:B------:R-:W-:-:S07]  /*0860*/  FFMA R3, R3, R2, R3 ;  /* 0x0000000203037223 */ /* 0x000fce0000000003 */
.L_x_16:
[----:B------:R-:W-:Y:S05]  /*0870*/  BSYNC.RECONVERGENT B1 ;  /* 0x0000000000017941 */ /* 0x000fea0003800200 */
.L_x_14:
[----:B------:R-:W-:Y:S01]  /*0880*/  FSETP.GEU.AND P0, PT, R9, RZ, PT ;  /* 0x000000ff0900720b */ /* 0x000fe20003f0e000 */
[-C--:B------:R-:W-:Y:S01]  /*0890*/  FMUL R0, R6, R3.reuse ;  /* 0x0000000306007220 */ /* 0x080fe20000400000 */
[-C--:B------:R-:W-:Y:S01]  /*08a0*/  FMUL R4, R4, R3.reuse ;  /* 0x0000000304047220 */ /* 0x080fe20000400000 */
[----:B------:R-:W-:-:S10]  /*08b0*/  FMUL R3, R7, R3 ;  /* 0x0000000307037220 */ /* 0x000fd40000400000 */
[----:B------:R-:W-:Y:S05]  /*08c0*/  @P0 BRA `(.L_x_17) ;  /* 0x0000000000200947 */ /* 0x000fea0003800000 */
.L_x_5:
[----:B------:R-:W-:Y:S05]  /*08d0*/  BSYNC.RECONVERGENT B0 ;  /* 0x0000000000007941 */ /* 0x000fea0003800200 */
.L_x_4:
[----:B------:R-:W0:Y:S02]  /*08e0*/  LDCU.64 UR6, c[0x0][0x380] ;  /* 0x00007000ff0677ac */ /* 0x000e240008000a00 */
[----:B0-----:R-:W-:-:S04]  /*08f0*/  IADD3 R2, P0, PT, R5, UR6, RZ ;  /* 0x0000000605027c10 */ /* 0x001fc8000ff1e0ff */
[----:B------:R-:W-:-:S05]  /*0900*/  LEA.HI.X.SX32 R3, R5, UR7, 0x1, P0 ;  /* 0x0000000705037c11 */ /* 0x000fca00080f0eff */
[----:B------:R-:W-:Y:S04]  /*0910*/  STG.E.U8 desc[UR4][R2.64], RZ ;  /* 0x000000ff02007986 */ /* 0x000fe8000c101104 */
[----:B------:R-:W-:Y:S04]  /*0920*/  STG.E.U8 desc[UR4][R2.64+0x1], RZ ;  /* 0x000001ff02007986 */ /* 0x000fe8000c101104 */
[----:B------:R-:W-:Y:S01]  /*0930*/  STG.E.U8 desc[UR4][R2.64+0x2], RZ ;  /* 0x000002ff02007986 */ /* 0x000fe2000c101104 */
[----:B------:R-:W-:Y:S05]  /*0940*/  EXIT ;  /* 0x000000000000794d */ /* 0x000fea0003800000 */
.L_x_17:
[----:B------:R-:W-:Y:S01]  /*0950*/  FADD R0, R0, 1 ;  /* 0x3f80000000007421 */ /* 0x000fe20000000000 */
[----:B------:R-:W0:Y:S03]  /*0960*/  LDCU.64 UR6, c[0x0][0x380] ;  /* 0x00007000ff0677ac */ /* 0x000e260008000a00 */
[----:B------:R-:W-:Y:S01]  /*0970*/  FMUL R2, R0, 0.5 ;  /* 0x3f00000000027820 */ /* 0x000fe20000400000 */
[----:B------:R-:W-:-:S03]  /*0980*/  FADD R0, R4, 1 ;  /* 0x3f80000004007421 */ /* 0x000fc60000000000 */
[----:B------:R-:W-:Y:S01]  /*0990*/  FMUL R6, R2, 255 ;  /* 0x437f000002067820 */ /* 0x000fe20000400000 */
[----:B------:R-:W-:Y:S01]  /*09a0*/  FMUL R2, R0, 0.5 ;  /* 0x3f00000000027820 */ /* 0x000fe20000400000 */
[----:B------:R-:W-:Y:S02]  /*09b0*/  FADD R0, R3, 1 ;  /* 0x3f80000003007421 */ /* 0x000fe40000000000 */
[----:B------:R-:W1:Y:S01]  /*09c0*/  F2I.U32.TRUNC.NTZ R7, R6 ;  /* 0x0000000600077305 */ /* 0x000e62000020f000 */
[----:B------:R-:W-:Y:S01]  /*09d0*/  FMUL R4, R2, 255 ;  /* 0x437f000002047820 */ /* 0x000fe20000400000 */
[----:B------:R-:W-:-:S04]  /*09e0*/  FMUL R0, R0, 0.5 ;  /* 0x3f00000000007820 */ /* 0x000fc80000400000 */
[----:B------:R-:W-:Y:S01]  /*09f0*/  FMUL R0, R0, 255 ;  /* 0x437f000000007820 */ /* 0x000fe20000400000 */
[C---:B0-----:R-:W-:Y:S01]  /*0a00*/  IADD3 R2, P0, PT, R5.reuse, UR6, RZ ;  /* 0x0000000605027c10 */ /* 0x041fe2000ff1e0ff */
[----:B------:R-:W0:Y:S03]  /*0a10*/  F2I.U32.TRUNC.NTZ R9, R4 ;  /* 0x0000000400097305 */ /* 0x000e26000020f000 */
[----:B------:R-:W-:-:S05]  /*0a20*/  LEA.HI.X.SX32 R3, R5, UR7, 0x1, P0 ;  /* 0x0000000705037c11 */ /* 0x000fca00080f0eff */
[----:B------:R-:W2:Y:S01]  /*0a30*/  F2I.U32.TRUNC.NTZ R11, R0 ;  /* 0x00000000000b7305 */ /* 0x000ea2000020f000 */
[----:B-1----:R-:W-:Y:S04]  /*0a40*/  STG.E.U8 desc[UR4][R2.64], R7 ;  /* 0x0000000702007986 */ /* 0x002fe8000c101104 */
[----:B0-----:R-:W-:Y:S04]  /*0a50*/  STG.E.U8 desc[UR4][R2.64+0x1], R9 ;  /* 0x0000010902007986 */ /* 0x001fe8000c101104 */
[----:B--2---:R-:W-:Y:S01]  /*0a60*/  STG.E.U8 desc[UR4][R2.64+0x2], R11 ;  /* 0x0000020b02007986 */ /* 0x004fe2000c101104 */
[----:B------:R-:W-:Y:S05]  /*0a70*/  EXIT ;  /* 0x000000000000794d */ /* 0x000fea0003800000 */
        .weak           $__internal_0_$__cuda_sm20_rcp_rn_f32_slowpath
        .type           $__internal_0_$__cuda_sm20_rcp_rn_f32_slowpath,@function
        .size           $__internal_0_$__cuda_sm20_rcp_rn_f32_slowpath,($__internal_1_$__cuda_sm20_sqrt_rn_f32_slowpath - $__internal_0_$__cuda_sm20_rcp_rn_f32_slowpath)
$__internal_0_$__cuda_sm20_rcp_rn_f32_slowpath:
[----:B------:R-:W-:Y:S01]  /*0a80*/  SHF.L.U32 R2, R0, 0x1, RZ ;  /* 0x0000000100027819 */ /* 0x000fe200000006ff */
[----:B------:R-:W-:Y:S03]  /*0a90*/  BSSY.RECONVERGENT B2, `(.L_x_18) ;  /* 0x0000030000027945 */ /* 0x000fe60003800200 */
[----:B------:R-:W-:-:S04]  /*0aa0*/  SHF.R.U32.HI R13, RZ, 0x18, R2 ;  /* 0x00000018ff0d7819 */ /* 0x000fc80000011602 */
[----:B------:R-:W-:-:S13]  /*0ab0*/  ISETP.NE.U32.AND P0, PT, R13, RZ, PT ;  /* 0x000000ff0d00720c */ /* 0x000fda0003f05070 */
[----:B------:R-:W-:Y:S05]  /*0ac0*/  @P0 BRA `(.L_x_19) ;  /* 0x0000000000280947 */ /* 0x000fea0003800000 */
[----:B------:R-:W-:-:S05]  /*0ad0*/  IMAD.SHL.U32 R2, R0, 0x2, RZ ;  /* 0x0000000200027824 */ /* 0x000fca00078e00ff */
[----:B------:R-:W-:-:S13]  /*0ae0*/  ISETP.NE.AND P0, PT, R2, RZ, PT ;  /* 0x000000ff0200720c */ /* 0x000fda0003f05270 */
[----:B------:R-:W-:Y:S01]  /*0af0*/  @P0 FFMA R10, R0, 1.84467440737095516160e+19, RZ ;  /* 0x5f800000000a0823 */ /* 0x000fe200000000ff */
[----:B------:R-:W-:Y:S08]  /*0b00*/  @!P0 MUFU.RCP R3, R0 ;  /* 0x0000000000038308 */ /* 0x000ff00000001000 */
[----:B------:R-:W0:Y:S02]  /*0b10*/  @P0 MUFU.RCP R11, R10 ;  /* 0x0000000a000b0308 */ /* 0x000e240000001000 */
[----:B0-----:R-:W-:-:S04]  /*0b20*/  @P0 FFMA R2, R10, R11, -1 ;  /* 0xbf8000000a020423 */ /* 0x001fc8000000000b */
[----:B------:R-:W-:-:S04]  /*0b30*/  @P0 FADD.FTZ R2, -R2, -RZ ;  /* 0x800000ff02020221 */ /* 0x000fc80000010100 */
[----:B------:R-:W-:-:S04]  /*0b40*/  @P0 FFMA R2, R11, R2, R11 ;  /* 0x000000020b020223 */ /* 0x000fc8000000000b */
[----:B------:R-:W-:Y:S01]  /*0b50*/  @P0 FFMA R3, R2, 1.84467440737095516160e+19, RZ ;  /* 0x5f80000002030823 */ /* 0x000fe200000000ff */
[----:B------:R-:W-:Y:S06]  /*0b60*/  BRA `(.L_x_20) ;  /* 0x0000000000887947 */ /* 0x000fec0003800000 */
.L_x_19:
[----:B------:R-:W-:-:S04]  /*0b70*/  IADD3 R15, PT, PT, R13, -0xfd, RZ ;  /* 0xffffff030d0f7810 */ /* 0x000fc80007ffe0ff */
[----:B------:R-:W-:-:S13]  /*0b80*/  ISETP.GT.U32.AND P0, PT, R15, 0x1, PT ;  /* 0x000000010f00780c */ /* 0x000fda0003f04070 */
[----:B------:R-:W-:Y:S05]  /*0b90*/  @P0 BRA `(.L_x_21) ;  /* 0x0000000000780947 */ /* 0x000fea0003800000 */
[----:B------:R-:W-:Y:S01]  /*0ba0*/  LOP3.LUT R2, R0, 0x7fffff, RZ, 0xc0, !PT ;  /* 0x007fffff00027812 */ /* 0x000fe200078ec0ff */
[----:B------:R-:W-:-:S03]  /*0bb0*/  IMAD.MOV.U32 R12, RZ, RZ, 0x3 ;  /* 0x00000003ff0c7424 */ /* 0x000fc600078e00ff */
[----:B------:R-:W-:Y:S02]  /*0bc0*/  LOP3.LUT R2, R2, 0x3f800000, RZ, 0xfc, !PT ;  /* 0x3f80000002027812 */ /* 0x000fe400078efcff */
[----:B------:R-:W-:Y:S02]  /*0bd0*/  SHF.L.U32 R12, R12, R15, RZ ;  /* 0x0000000f0c0c7219 */ /* 0x000fe400000006ff */
[----:B------:R-:W0:Y:S02]  /*0be0*/  MUFU.RCP R3, R2 ;  /* 0x0000000200037308 */ /* 0x000e240000001000 */
[----:B0-----:R-:W-:-:S04]  /*0bf0*/  FFMA R10, R2, R3, -1 ;  /* 0xbf800000020a7423 */ /* 0x001fc80000000003 */
[----:B------:R-:W-:-:S04]  /*0c00*/  FADD.FTZ R10, -R10, -RZ ;  /* 0x800000ff0a0a7221 */ /* 0x000fc80000010100 */
[CCC-:B------:R-:W-:Y:S01]  /*0c10*/  FFMA.RM R11, R3.reuse, R10.reuse, R3.reuse ;  /* 0x0000000a030b7223 */ /* 0x1c0fe20000004003 */
[----:B------:R-:W-:-:S04]  /*0c20*/  FFMA.RP R10, R3, R10, R3 ;  /* 0x0000000a030a7223 */ /* 0x000fc80000008003 */
[C---:B------:R-:W-:Y:S02]  /*0c30*/  LOP3.LUT R3, R11.reuse, 0x7fffff, RZ, 0xc0, !PT ;  /* 0x007fffff0b037812 */ /* 0x040fe400078ec0ff */
[----:B------:R-:W-:Y:S02]  /*0c40*/  FSETP.NEU.FTZ.AND P0, PT, R11, R10, PT ;  /* 0x0000000a0b00720b */ /* 0x000fe40003f1d000 */
[----:B------:R-:W-:Y:S02]  /*0c50*/  LOP3.LUT R3, R3, 0x800000, RZ, 0xfc, !PT ;  /* 0x0080000003037812 */ /* 0x000fe400078efcff */
[----:B------:R-:W-:Y:S02]  /*0c60*/  SEL R10, RZ, 0xffffffff, !P0 ;  /* 0xffffffffff0a7807 */ /* 0x000fe40004000000 */
[----:B------:R-:W-:Y:S02]  /*0c70*/  LOP3.LUT R12, R12, R3, RZ, 0xc0, !PT ;  /* 0x000000030c0c7212 */ /* 0x000fe400078ec0ff */
[----:B------:R-:W-:-:S02]  /*0c80*/  IADD3 R10, PT, PT, -R10, RZ, RZ ;  /* 0x000000ff0a0a7210 */ /* 0x000fc40007ffe1ff */
[-C--:B------:R-:W-:Y:S02]  /*0c90*/  SHF.R.U32.HI R12, RZ, R15.reuse, R12 ;  /* 0x0000000fff0c7219 */ /* 0x080fe4000001160c */
[----:B------:R-:W-:Y:S02]  /*0ca0*/  LOP3.LUT P1, RZ, R10, R15, R3, 0xf8, !PT ;  /* 0x0000000f0aff7212 */ /* 0x000fe4000782f803 */
[C---:B------:R-:W-:Y:S02]  /*0cb0*/  LOP3.LUT P0, RZ, R12.reuse, 0x1, RZ, 0xc0, !PT ;  /* 0x000000010cff7812 */ /* 0x040fe4000780c0ff */
[----:B------:R-:W-:-:S04]  /*0cc0*/  LOP3.LUT P2, RZ, R12, 0x2, RZ, 0xc0, !PT ;  /* 0x000000020cff7812 */ /* 0x000fc8000784c0ff */
[----:B------:R-:W-:Y:S02]  /*0cd0*/  PLOP3.LUT P0, PT, P0, P1, P2, 0xe0, 0x0 ;  /* 0x000000000000781c */ /* 0x000fe40000703c20 */
[----:B------:R-:W-:Y:S02]  /*0ce0*/  LOP3.LUT P1, RZ, R0, 0x7fffff, RZ, 0xc0, !PT ;  /* 0x007fffff00ff7812 */ /* 0x000fe4000782c0ff */
[----:B------:R-:W-:-:S05]  /*0cf0*/  SEL R2, RZ, 0x1, !P0 ;  /* 0x00000001ff027807 */ /* 0x000fca0004000000 */
[----:B------:R-:W-:-:S05]  /*0d00*/  IMAD.MOV R2, RZ, RZ, -R2 ;  /* 0x000000ffff027224 */ /* 0x000fca00078e0a02 */
[----:B------:R-:W-:Y:S02]  /*0d10*/  ISETP.GE.AND P0, PT, R2, RZ, PT ;  /* 0x000000ff0200720c */ /* 0x000fe40003f06270 */
[----:B------:R-:W-:-:S04]  /*0d20*/  IADD3 R2, PT, PT, R13, -0xfc, RZ ;  /* 0xffffff040d027810 */ /* 0x000fc80007ffe0ff */
[----:B------:R-:W-:-:S07]  /*0d30*/  SHF.R.U32.HI R3, RZ, R2, R3 ;  /* 0x00000002ff037219 */ /* 0x000fce0000011603 */
[----:B------:R-:W-:-:S05]  /*0d40*/  @!P0 VIADD R3, R3, 0x1 ;  /* 0x0000000103038836 */ /* 0x000fca0000000000 */
[----:B------:R-:W-:-:S04]  /*0d50*/  @!P1 SHF.L.U32 R3, R3, 0x1, RZ ;  /* 0x0000000103039819 */ /* 0x000fc800000006ff */
[----:B------:R-:W-:Y:S01]  /*0d60*/  LOP3.LUT R3, R3, 0x80000000, R0, 0xf8, !PT ;  /* 0x8000000003037812 */ /* 0x000fe200078ef800 */
[----:B------:R-:W-:Y:S06]  /*0d70*/  BRA `(.L_x_20) ;  /* 0x0000000000047947 */ /* 0x000fec0003800000 */
.L_x_21:
[----:B------:R0:W1:Y:S02]  /*0d80*/  MUFU.RCP R3, R0 ;  /* 0x0000000000037308 */ /* 0x0000640000001000 */
.L_x_20:
[----:B------:R-:W-:Y:S05]  /*0d90*/  BSYNC.RECONVERGENT B2 ;  /* 0x0000000000027941 */ /* 0x000fea0003800200 */
.L_x_18:
[----:B01----:R-:W-:Y:S01]  /*0da0*/  IMAD.MOV.U32 R0, RZ, RZ, R3 ;  /* 0x000000ffff007224 */ /* 0x003fe200078e0003 */
[----:B------:R-:W-:Y:S01]  /*0db0*/  MOV R2, R8 ;  /* 0x0000000800027202 */ /* 0x000fe20000000f00 */
[----:B------:R-:W-:-:S04]  /*0dc0*/  IMAD.MOV.U32 R3, RZ, RZ, 0x0 ;  /* 0x00000000ff037424 */ /* 0x000fc800078e00ff */
[----:B------:R-:W-:Y:S05]  /*0dd0*/  RET.REL.NODEC R2 `(_Z6kernelPhii) ;  /* 0xfffffff002887950 */ /* 0x000fea0003c3ffff */
        .weak           $__internal_1_$__cuda_sm20_sqrt_rn_f32_slowpath
        .type           $__internal_1_$__cuda_sm20_sqrt_rn_f32_slowpath,@function
        .size           $__internal_1_$__cuda_sm20_sqrt_rn_f32_slowpath,($__internal_2_$__cuda_sm3x_div_rn_noftz_f32_slowpath - $__internal_1_$__cuda_sm20_sqrt_rn_f32_slowpath)
$__internal_1_$__cuda_sm20_sqrt_rn_f32_slowpath:
[----:B------:R-:W-:-:S13]  /*0de0*/  LOP3.LUT P0, RZ, R3, 0x7fffffff, RZ, 0xc0, !PT ;  /* 0x7fffffff03ff7812 */ /* 0x000fda000780c0ff */
[----:B------:R-:W-:Y:S01]  /*0df0*/  @!P0 MOV R10, R3 ;  /* 0x00000003000a8202 */ /* 0x000fe20000000f00 */
[----:B------:R-:W-:Y:S06]  /*0e00*/  @!P0 BRA `(.L_x_22) ;  /* 0x0000000000408947 */ /* 0x000fec0003800000 */
[----:B------:R-:W-:-:S13]  /*0e10*/  FSETP.GEU.FTZ.AND P0, PT, R3, RZ, PT ;  /* 0x000000ff0300720b */ /* 0x000fda0003f1e000 */
[----:B------:R-:W-:Y:S01]  /*0e20*/  @!P0 IMAD.MOV.U32 R10, RZ, RZ, 0x7fffffff ;  /* 0x7fffffffff0a8424 */ /* 0x000fe200078e00ff */
[----:B------:R-:W-:Y:S06]  /*0e30*/  @!P0 BRA `(.L_x_22) ;  /* 0x0000000000348947 */ /* 0x000fec0003800000 */
[----:B------:R-:W-:-:S13]  /*0e40*/  FSETP.GTU.FTZ.AND P0, PT, |R3|, +INF , PT ;  /* 0x7f8000000300780b */ /* 0x000fda0003f1c200 */
[----:B------:R-:W-:Y:S01]  /*0e50*/  @P0 FADD.FTZ R10, R3, 1 ;  /* 0x3f800000030a0421 */ /* 0x000fe20000010000 */
[----:B------:R-:W-:Y:S06]  /*0e60*/  @P0 BRA `(.L_x_22) ;  /* 0x0000000000280947 */ /* 0x000fec0003800000 */
[----:B------:R-:W-:-:S13]  /*0e70*/  FSETP.NEU.FTZ.AND P0, PT, |R3|, +INF , PT ;  /* 0x7f8000000300780b */ /* 0x000fda0003f1d200 */
[----:B------:R-:W-:-:S04]  /*0e80*/  @P0 FFMA R11, R3, 1.84467440737095516160e+19, RZ ;  /* 0x5f800000030b0823 */ /* 0x000fc800000000ff */
[----:B------:R-:W0:Y:S02]  /*0e90*/  @P0 MUFU.RSQ R10, R11 ;  /* 0x0000000b000a0308 */ /* 0x000e240000001400 */
[----:B0-----:R-:W-:Y:S01]  /*0ea0*/  @P0 FMUL.FTZ R12, R11, R10 ;  /* 0x0000000a0b0c0220 */ /* 0x001fe20000410000 */
[----:B------:R-:W-:Y:S01]  /*0eb0*/  @P0 FMUL.FTZ R14, R10, 0.5 ;  /* 0x3f0000000a0e0820 */ /* 0x000fe20000410000 */
[----:B------:R-:W-:Y:S02]  /*0ec0*/  @!P0 MOV R10, R3 ;  /* 0x00000003000a8202 */ /* 0x000fe40000000f00 */
[----:B------:R-:W-:-:S04]  /*0ed0*/  @P0 FADD.FTZ R13, -R12, -RZ ;  /* 0x800000ff0c0d0221 */ /* 0x000fc80000010100 */
[----:B------:R-:W-:-:S04]  /*0ee0*/  @P0 FFMA R13, R12, R13, R11 ;  /* 0x0000000d0c0d0223 */ /* 0x000fc8000000000b */
[----:B------:R-:W-:-:S04]  /*0ef0*/  @P0 FFMA R13, R13, R14, R12 ;  /* 0x0000000e0d0d0223 */ /* 0x000fc8000000000c */
[----:B------:R-:W-:-:S07]  /*0f00*/  @P0 FMUL.FTZ R10, R13, 2.3283064365386962891e-10 ;  /* 0x2f8000000d0a0820 */ /* 0x000fce0000410000 */
.L_x_22:
[----:B------:R-:W-:Y:S01]  /*0f10*/  IMAD.MOV.U32 R3, RZ, RZ, R10 ;  /* 0x000000ffff037224 */ /* 0x000fe200078e000a */
[----:B------:R-:W-:Y:S01]  /*0f20*/  MOV R10, R15 ;  /* 0x0000000f000a7202 */ /* 0x000fe20000000f00 */
[----:B------:R-:W-:-:S04]  /*0f30*/  IMAD.MOV.U32 R11, RZ, RZ, 0x0 ;  /* 0x00000000ff0b7424 */ /* 0x000fc800078e00ff */
[----:B------:R-:W-:Y:S05]  /*0f40*/  RET.REL.NODEC R10 `(_Z6kernelPhii) ;  /* 0xfffffff00a2c7950 */ /* 0x000fea0003c3ffff */
        .weak           $__internal_2_$__cuda_sm3x_div_rn_noftz_f32_slowpath
        .type           $__internal_2_$__cuda_sm3x_div_rn_noftz_f32_slowpath,@function
        .size           $__internal_2_$__cuda_sm3x_div_rn_noftz_f32_slowpath,(.L_x_37 - $__internal_2_$__cuda_sm3x_div_rn_noftz_f32_slowpath)
$__internal_2_$__cuda_sm3x_div_rn_noftz_f32_slowpath:
[----:B------:R-:W-:Y:S01]  /*0f50*/  SHF.R.U32.HI R10, RZ, 0x17, R4 ;  /* 0x00000017ff0a7819 */ /* 0x000fe20000011604 */
[----:B------:R-:W-:Y:S01]  /*0f60*/  BSSY.RECONVERGENT B2, `(.L_x_23) ;  /* 0x0000062000027945 */ /* 0x000fe20003800200 */
[----:B------:R-:W-:Y:S02]  /*0f70*/  SHF.R.U32.HI R9, RZ, 0x17, R3 ;  /* 0x00000017ff097819 */ /* 0x000fe40000011603 */
[----:B------:R-:W-:Y:S02]  /*0f80*/  LOP3.LUT R10, R10, 0xff, RZ, 0xc0, !PT ;  /* 0x000000ff0a0a7812 */ /* 0x000fe400078ec0ff */
[----:B------:R-:W-:Y:S02]  /*0f90*/  LOP3.LUT R13, R9, 0xff, RZ, 0xc0, !PT ;  /* 0x000000ff090d7812 */ /* 0x000fe400078ec0ff */
[----:B------:R-:W-:-:S03]  /*0fa0*/  IADD3 R12, PT, PT, R10, -0x1, RZ ;  /* 0xffffffff0a0c7810 */ /* 0x000fc60007ffe0ff */
[----:B------:R-:W-:Y:S01]  /*0fb0*/  VIADD R11, R13, 0xffffffff ;  /* 0xffffffff0d0b7836 */ /* 0x000fe20000000000 */
[----:B------:R-:W-:-:S04]  /*0fc0*/  ISETP.GT.U32.AND P0, PT, R12, 0xfd, PT ;  /* 0x000000fd0c00780c */ /* 0x000fc80003f04070 */
[----:B------:R-:W-:-:S13]  /*0fd0*/  ISETP.GT.U32.OR P0, PT, R11, 0xfd, P0 ;  /* 0x000000fd0b00780c */ /* 0x000fda0000704470 */
[----:B------:R-:W-:Y:S01]  /*0fe0*/  @!P0 MOV R9, RZ ;  /* 0x000000ff00098202 */ /* 0x000fe20000000f00 */
[----:B------:R-:W-:Y:S06]  /*0ff0*/  @!P0 BRA `(.L_x_24) ;  /* 0x00000000005c8947 */ /* 0x000fec0003800000 */
[----:B------:R-:W-:Y:S02]  /*1000*/  FSETP.GTU.FTZ.AND P0, PT, |R3|, +INF , PT ;  /* 0x7f8000000300780b */ /* 0x000fe40003f1c200 */
[----:B------:R-:W-:-:S04]  /*1010*/  FSETP.GTU.FTZ.AND P1, PT, |R4|, +INF , PT ;  /* 0x7f8000000400780b */ /* 0x000fc80003f3c200 */
[----:B------:R-:W-:-:S13]  /*1020*/  PLOP3.LUT P0, PT, P0, P1, PT, 0xf8, 0x8f ;  /* 0x00000000008f781c */ /* 0x000fda0000703f70 */
[----:B------:R-:W-:Y:S05]  /*1030*/  @P0 BRA `(.L_x_25) ;  /* 0x00000004004c0947 */ /* 0x000fea0003800000 */
[----:B------:R-:W-:-:S13]  /*1040*/  LOP3.LUT P0, RZ, R4, 0x7fffffff, R3, 0xc8, !PT ;  /* 0x7fffffff04ff7812 */ /* 0x000fda000780c803 */
[----:B------:R-:W-:Y:S05]  /*1050*/  @!P0 BRA `(.L_x_26) ;  /* 0x00000004003c8947 */ /* 0x000fea0003800000 */
[C---:B------:R-:W-:Y:S02]  /*1060*/  FSETP.NEU.FTZ.AND P2, PT, |R3|.reuse, +INF , PT ;  /* 0x7f8000000300780b */ /* 0x040fe40003f5d200 */
[----:B------:R-:W-:Y:S02]  /*1070*/  FSETP.NEU.FTZ.AND P1, PT, |R4|, +INF , PT ;  /* 0x7f8000000400780b */ /* 0x000fe40003f3d200 */
[----:B------:R-:W-:-:S11]  /*1080*/  FSETP.NEU.FTZ.AND P0, PT, |R3|, +INF , PT ;  /* 0x7f8000000300780b */ /* 0x000fd60003f1d200 */
[----:B------:R-:W-:Y:S05]  /*1090*/  @!P1 BRA !P2, `(.L_x_26) ;  /* 0x00000004002c9947 */ /* 0x000fea0005000000 */
[----:B------:R-:W-:-:S04]  /*10a0*/  LOP3.LUT P2, RZ, R3, 0x7fffffff, RZ, 0xc0, !PT ;  /* 0x7fffffff03ff7812 */ /* 0x000fc8000784c0ff */
[----:B------:R-:W-:-:S13]  /*10b0*/  PLOP3.LUT P1, PT, P1, P2, PT, 0x2f, 0xf2 ;  /* 0x0000000000f2781c */ /* 0x000fda0000f24577 */
[----:B------:R-:W-:Y:S05]  /*10c0*/  @P1 BRA `(.L_x_27) ;  /* 0x0000000400181947 */ /* 0x000fea0003800000 */
[----:B------:R-:W-:-:S04]  /*10d0*/  LOP3.LUT P1, RZ, R4, 0x7fffffff, RZ, 0xc0, !PT ;  /* 0x7fffffff04ff7812 */ /* 0x000fc8000782c0ff */
[----:B------:R-:W-:-:S13]  /*10e0*/  PLOP3.LUT P0, PT, P0, P1, PT, 0x2f, 0xf2 ;  /* 0x0000000000f2781c */ /* 0x000fda0000702577 */
[----:B------:R-:W-:Y:S05]  /*10f0*/  @P0 BRA `(.L_x_28) ;  /* 0x0000000400000947 */ /* 0x000fea0003800000 */
[----:B------:R-:W-:Y:S02]  /*1100*/  ISETP.GE.AND P0, PT, R11, RZ, PT ;  /* 0x000000ff0b00720c */ /* 0x000fe40003f06270 */
[----:B------:R-:W-:-:S11]  /*1110*/  ISETP.GE.AND P1, PT, R12, RZ, PT ;  /* 0x000000ff0c00720c */ /* 0x000fd60003f26270 */
[----:B------:R-:W-:Y:S01]  /*1120*/  @P0 IMAD.MOV.U32 R9, RZ, RZ, RZ ;  /* 0x000000ffff090224 */ /* 0x000fe200078e00ff */
[----:B------:R-:W-:Y:S01]  /*1130*/  @!P0 MOV R9, 0xffffffc0 ;  /* 0xffffffc000098802 */ /* 0x000fe20000000f00 */
[----:B------:R-:W-:Y:S01]  /*1140*/  @!P0 FFMA R3, R3, 1.84467440737095516160e+19, RZ ;  /* 0x5f80000003038823 */ /* 0x000fe200000000ff */
[----:B------:R-:W-:-:S03]  /*1150*/  @!P1 FFMA R4, R4, 1.84467440737095516160e+19, RZ ;  /* 0x5f80000004049823 */ /* 0x000fc600000000ff */
[----:B------:R-:W-:-:S07]  /*1160*/  @!P1 VIADD R9, R9, 0x40 ;  /* 0x0000004009099836 */ /* 0x000fce0000000000 */
.L_x_24:
[----:B------:R-:W-:Y:S01]  /*1170*/  LEA R11, R10, 0xc0800000, 0x17 ;  /* 0xc08000000a0b7811 */ /* 0x000fe200078eb8ff */
[----:B------:R-:W-:Y:S03]  /*1180*/  BSSY.RECONVERGENT B3, `(.L_x_29) ;  /* 0x0000036000037945 */ /* 0x000fe60003800200 */
[----:B------:R-:W-:Y:S01]  /*1190*/  IADD3 R11, PT, PT, -R11, R4, RZ ;  /* 0x000000040b0b7210 */ /* 0x000fe20007ffe1ff */
[----:B------:R-:W-:-:S03]  /*11a0*/  VIADD R4, R13, 0xffffff81 ;  /* 0xffffff810d047836 */ /* 0x000fc60000000000 */
[----:B------:R-:W0:Y:S01]  /*11b0*/  MUFU.RCP R12, R11 ;  /* 0x0000000b000c7308 */ /* 0x000e220000001000 */
[----:B------:R-:W-:Y:S01]  /*11c0*/  FADD.FTZ R14, -R11, -RZ ;  /* 0x800000ff0b0e7221 */ /* 0x000fe20000010100 */
[C---:B------:R-:W-:Y:S01]  /*11d0*/  IMAD R3, R4.reuse, -0x800000, R3 ;  /* 0xff80000004037824 */ /* 0x040fe200078e0203 */
[----:B------:R-:W-:-:S04]  /*11e0*/  IADD3 R10, PT, PT, R4, 0x7f, -R10 ;  /* 0x0000007f040a7810 */ /* 0x000fc80007ffe80a */
[----:B------:R-:W-:Y:S01]  /*11f0*/  IADD3 R10, PT, PT, R10, R9, RZ ;  /* 0x000000090a0a7210 */ /* 0x000fe20007ffe0ff */
[----:B0-----:R-:W-:-:S04]  /*1200*/  FFMA R13, R12, R14, 1 ;  /* 0x3f8000000c0d7423 */ /* 0x001fc8000000000e */
[----:B------:R-:W-:-:S04]  /*1210*/  FFMA R15, R12, R13, R12 ;  /* 0x0000000d0c0f7223 */ /* 0x000fc8000000000c */
[----:B------:R-:W-:-:S04]  /*1220*/  FFMA R12, R3, R15, RZ ;  /* 0x0000000f030c7223 */ /* 0x000fc800000000ff */
[----:B------:R-:W-:-:S04]  /*1230*/  FFMA R13, R14, R12, R3 ;  /* 0x0000000c0e0d7223 */ /* 0x000fc80000000003 */
[----:B------:R-:W-:-:S04]  /*1240*/  FFMA R12, R15, R13, R12 ;  /* 0x0000000d0f0c7223 */ /* 0x000fc8000000000c */
[----:B------:R-:W-:-:S04]  /*1250*/  FFMA R13, R14, R12, R3 ;  /* 0x0000000c0e0d7223 */ /* 0x000fc80000000003 */
[----:B------:R-:W-:-:S05]  /*1260*/  FFMA R3, R15, R13, R12 ;  /* 0x0000000d0f037223 */ /* 0x000fca000000000c */
[----:B------:R-:W-:-:S04]  /*1270*/  SHF.R.U32.HI R4, RZ, 0x17, R3 ;  /* 0x00000017ff047819 */ /* 0x000fc80000011603 */
[----:B------:R-:W-:-:S04]  /*1280*/  LOP3.LUT R4, R4, 0xff, RZ, 0xc0, !PT ;  /* 0x000000ff04047812 */ /* 0x000fc800078ec0ff */
[----:B------:R-:W-:-:S05]  /*1290*/  IADD3 R14, PT, PT, R4, R10, RZ ;  /* 0x0000000a040e7210 */ /* 0x000fca0007ffe0ff */
[----:B------:R-:W-:-:S05]  /*12a0*/  VIADD R4, R14, 0xffffffff ;  /* 0xffffffff0e047836 */ /* 0x000fca0000000000 */
[----:B------:R-:W-:-:S13]  /*12b0*/  ISETP.GE.U32.AND P0, PT, R4, 0xfe, PT ;  /* 0x000000fe0400780c */ /* 0x000fda0003f06070 */
[----:B------:R-:W-:Y:S05]  /*12c0*/  @!P0 BRA `(.L_x_30) ;  /* 0x0000000000808947 */ /* 0x000fea0003800000 */
[----:B------:R-:W-:-:S13]  /*12d0*/  ISETP.GT.AND P0, PT, R14, 0xfe, PT ;  /* 0x000000fe0e00780c */ /* 0x000fda0003f04270 */
[----:B------:R-:W-:Y:S05]  /*12e0*/  @P0 BRA `(.L_x_31) ;  /* 0x00000000006c0947 */ /* 0x000fea0003800000 */
[----:B------:R-:W-:-:S13]  /*12f0*/  ISETP.GE.AND P0, PT, R14, 0x1, PT ;  /* 0x000000010e00780c */ /* 0x000fda0003f06270 */
[----:B------:R-:W-:Y:S05]  /*1300*/  @P0 BRA `(.L_x_32) ;  /* 0x0000000000740947 */ /* 0x000fea0003800000 */
[----:B------:R-:W-:Y:S02]  /*1310*/  ISETP.GE.AND P0, PT, R14, -0x18, PT ;  /* 0xffffffe80e00780c */ /* 0x000fe40003f06270 */
[----:B------:R-:W-:-:S11]  /*1320*/  LOP3.LUT R3, R3, 0x80000000, RZ, 0xc0, !PT ;  /* 0x8000000003037812 */ /* 0x000fd600078ec0ff */
[----:B------:R-:W-:Y:S05]  /*1330*/  @!P0 BRA `(.L_x_32) ;  /* 0x0000000000688947 */ /* 0x000fea0003800000 */
[CCC-:B------:R-:W-:Y:S01]  /*1340*/  FFMA.RZ R4, R15.reuse, R13.reuse, R12.reuse ;  /* 0x0000000d0f047223 */ /* 0x1c0fe2000000c00c */
[C---:B------:R-:W-:Y:S01]  /*1350*/  IADD3 R11, PT, PT, R14.reuse, 0x20, RZ ;  /* 0x000000200e0b7810 */ /* 0x040fe20007ffe0ff */
[CCC-:B------:R-:W-:Y:S01]  /*1360*/  FFMA.RM R9, R15.reuse, R13.reuse, R12.reuse ;  /* 0x0000000d0f097223 */ /* 0x1c0fe2000000400c */
[----:B------:R-:W-:Y:S02]  /*1370*/  ISETP.NE.AND P2, PT, R14, RZ, PT ;  /* 0x000000ff0e00720c */ /* 0x000fe40003f45270 */
[----:B------:R-:W-:Y:S01]  /*1380*/  LOP3.LUT R10, R4, 0x7fffff, RZ, 0xc0, !PT ;  /* 0x007fffff040a7812 */ /* 0x000fe200078ec0ff */
[----:B------:R-:W-:Y:S01]  /*1390*/  FFMA.RP R4, R15, R13, R12 ;  /* 0x0000000d0f047223 */ /* 0x000fe2000000800c */
[----:B------:R-:W-:Y:S02]  /*13a0*/  ISETP.NE.AND P1, PT, R14, RZ, PT ;  /* 0x000000ff0e00720c */ /* 0x000fe40003f25270 */
[----:B------:R-:W-:Y:S02]  /*13b0*/  LOP3.LUT R10, R10, 0x800000, RZ, 0xfc, !PT ;  /* 0x008000000a0a7812 */ /* 0x000fe400078efcff */
[----:B------:R-:W-:-:S02]  /*13c0*/  IADD3 R12, PT, PT, -R14, RZ, RZ ;  /* 0x000000ff0e0c7210 */ /* 0x000fc40007ffe1ff */
[----:B------:R-:W-:Y:S02]  /*13d0*/  SHF.L.U32 R11, R10, R11, RZ ;  /* 0x0000000b0a0b7219 */ /* 0x000fe400000006ff */
[----:B------:R-:W-:Y:S02]  /*13e0*/  FSETP.NEU.FTZ.AND P0, PT, R4, R9, PT ;  /* 0x000000090400720b */ /* 0x000fe40003f1d000 */
[----:B------:R-:W-:Y:S02]  /*13f0*/  SEL R9, R12, RZ, P2 ;  /* 0x000000ff0c097207 */ /* 0x000fe40001000000 */
[----:B------:R-:W-:Y:S02]  /*1400*/  ISETP.NE.AND P1, PT, R11, RZ, P1 ;  /* 0x000000ff0b00720c */ /* 0x000fe40000f25270 */
[----:B------:R-:W-:Y:S02]  /*1410*/  SHF.R.U32.HI R9, RZ, R9, R10 ;  /* 0x00000009ff097219 */ /* 0x000fe4000001160a */
[----:B------:R-:W-:-:S02]  /*1420*/  PLOP3.LUT P0, PT, P0, P1, PT, 0xf8, 0x8f ;  /* 0x00000000008f781c */ /* 0x000fc40000703f70 */
[----:B------:R-:W-:Y:S02]  /*1430*/  SHF.R.U32.HI R11, RZ, 0x1, R9 ;  /* 0x00000001ff0b7819 */ /* 0x000fe40000011609 */
[----:B------:R-:W-:-:S04]  /*1440*/  SEL R4, RZ, 0x1, !P0 ;  /* 0x00000001ff047807 */ /* 0x000fc80004000000 */
[----:B------:R-:W-:-:S04]  /*1450*/  LOP3.LUT R4, R4, 0x1, R11, 0xf8, !PT ;  /* 0x0000000104047812 */ /* 0x000fc800078ef80b */
[----:B------:R-:W-:-:S05]  /*1460*/  LOP3.LUT R4, R4, R9, RZ, 0xc0, !PT ;  /* 0x0000000904047212 */ /* 0x000fca00078ec0ff */
[----:B------:R-:W-:-:S05]  /*1470*/  IMAD.IADD R4, R11, 0x1, R4 ;  /* 0x000000010b047824 */ /* 0x000fca00078e0204 */
[----:B------:R-:W-:Y:S01]  /*1480*/  LOP3.LUT R3, R4, R3, RZ, 0xfc, !PT ;  /* 0x0000000304037212 */ /* 0x000fe200078efcff */
[----:B------:R-:W-:Y:S06]  /*1490*/  BRA `(.L_x_32) ;  /* 0x0000000000107947 */ /* 0x000fec0003800000 */
.L_x_31:
[----:B------:R-:W-:-:S04]  /*14a0*/  LOP3.LUT R3, R3, 0x80000000, RZ, 0xc0, !PT ;  /* 0x8000000003037812 */ /* 0x000fc800078ec0ff */
[----:B------:R-:W-:Y:S01]  /*14b0*/  LOP3.LUT R3, R3, 0x7f800000, RZ, 0xfc, !PT ;  /* 0x7f80000003037812 */ /* 0x000fe200078efcff */
[----:B------:R-:W-:Y:S06]  /*14c0*/  BRA `(.L_x_32) ;  /* 0x0000000000047947 */ /* 0x000fec0003800000 */
.L_x_30:
[----:B------:R-:W-:-:S07]  /*14d0*/  LEA R3, R10, R3, 0x17 ;  /* 0x000000030a037211 */ /* 0x000fce00078eb8ff */
.L_x_32:
[----:B------:R-:W-:Y:S05]  /*14e0*/  BSYNC.RECONVERGENT B3 ;  /* 0x0000000000037941 */ /* 0x000fea0003800200 */
.L_x_29:
[----:B------:R-:W-:Y:S05]  /*14f0*/  BRA `(.L_x_33) ;  /* 0x0000000000207947 */ /* 0x000fea0003800000 */
.L_x_28:
[----:B------:R-:W-:-:S04]  /*1500*/  LOP3.LUT R3, R4, 0x80000000, R3, 0x48, !PT ;  /* 0x8000000004037812 */ /* 0x000fc800078e4803 */
[----:B------:R-:W-:Y:S01]  /*1510*/  LOP3.LUT R3, R3, 0x7f800000, RZ, 0xfc, !PT ;  /* 0x7f80000003037812 */ /* 0x000fe200078efcff */
[----:B------:R-:W-:Y:S06]  /*1520*/  BRA `(.L_x_33) ;  /* 0x0000000000147947 */ /* 0x000fec0003800000 */
.L_x_27:
[----:B------:R-:W-:Y:S01]  /*1530*/  LOP3.LUT R3, R4, 0x80000000, R3, 0x48, !PT ;  /* 0x8000000004037812 */ /* 0x000fe200078e4803 */
[----:B------:R-:W-:Y:S06]  /*1540*/  BRA `(.L_x_33) ;  /* 0x00000000000c7947 */ /* 0x000fec0003800000 */
.L_x_26:
[----:B------:R-:W0:Y:S01]  /*1550*/  MUFU.RSQ R3, -QNAN ;  /* 0xffc0000000037908 */ /* 0x000e220000001400 */
[----:B------:R-:W-:Y:S05]  /*1560*/  BRA `(.L_x_33) ;  /* 0x0000000000047947 */ /* 0x000fea0003800000 */
.L_x_25:
[----:B------:R-:W-:-:S07]  /*1570*/  FADD.FTZ R3, R3, R4 ;  /* 0x0000000403037221 */ /* 0x000fce0000010000 */
.L_x_33:
[----:B------:R-:W-:Y:S05]  /*1580*/  BSYNC.RECONVERGENT B2 ;  /* 0x0000000000027941 */ /* 0x000fea0003800200 */
.L_x_23:
[----:B------:R-:W-:-:S04]  /*1590*/  HFMA2 R9, -RZ, RZ, 0, 0 ;  /* 0x00000000ff097431 */ /* 0x000fc800000001ff */
[----:B0-----:R-:W-:Y:S05]  /*15a0*/  RET.REL.NODEC R8 `(_Z6kernelPhii) ;  /* 0xffffffe808947950 */ /* 0x001fea0003c3ffff */
.L_x_34:
[----:B------:R-:W-:-:S00]  /*15b0*/  BRA `(.L_x_34) ;  /* 0xfffffffc00fc7947 */ /* 0x000fc0000383ffff */
[----:B------:R-:W-:-:S00]  /*15c0*/  NOP ;  /* 0x0000000000007918 */ /* 0x000fc00000000000 */
        /* <DEDUP_REMOVED lines=11> */
.L_x_37:


//--------------------- .nv.shared.reserved.0     --------------------------
	.section	.nv.shared.reserved.0,"aw",@nobits
	.weak		__nv_reservedSMEM_offset_0_alias
	.size		__nv_reservedSMEM_offset_0_alias, 0, 64
	.other		__nv_reservedSMEM_offset_0_alias,@"STO_CUDA_RESERVED_SHARED STV_DEFAULT"
__nv_reservedSMEM_offset_0_alias:
	.zero		0
	.zero		64


//--------------------- .nv.constant0._Z6kernelPhii --------------------------
	.section	.nv.constant0._Z6kernelPhii,"a",@progbits
	.sectionflags	@""
	.align	4
.nv.constant0._Z6kernelPhii:
	.zero		912


//--------------------- SYMBOLS --------------------------

	.type		.nv.reservedSmem.offset0,@object
	.size		.nv.reservedSmem.offset0,0x4
